//
// Generated by NVIDIA NVVM Compiler
//
// Compiler Build ID: CL-36424714
// Cuda compilation tools, release 13.0, V13.0.88
// Based on NVVM 20.0.0
//

.version 9.0
.target sm_100
.address_size 64

	// .globl	_Z10gameOfLifePiS_
// _ZZ10gameOfLifePiS_E7sharedA has been demoted

.visible .entry _Z10gameOfLifePiS_(
	.param .u64 .ptr .align 1 _Z10gameOfLifePiS__param_0,
	.param .u64 .ptr .align 1 _Z10gameOfLifePiS__param_1
)
{
	.reg .pred 	%p<51>;
	.reg .b32 	%r<77>;
	.reg .b64 	%rd<27>;
	// demoted variable
	.shared .align 4 .b8 _ZZ10gameOfLifePiS_E7sharedA[4624];
	ld.param.u64 	%rd4, [_Z10gameOfLifePiS__param_0];
	ld.param.u64 	%rd3, [_Z10gameOfLifePiS__param_1];
	cvta.to.global.u64 	%rd1, %rd4;
	mov.u32 	%r22, %ctaid.y;
	mov.u32 	%r23, %ntid.y;
	mul.lo.s32 	%r1, %r22, %r23;
	mov.u32 	%r2, %tid.y;
	add.s32 	%r3, %r1, %r2;
	mov.u32 	%r24, %ctaid.x;
	mov.u32 	%r25, %ntid.x;
	mov.u32 	%r4, %tid.x;
	mad.lo.s32 	%r5, %r24, %r25, %r4;
	setp.lt.u32 	%p2, %r3, 1024;
	setp.lt.s32 	%p3, %r5, 1024;
	and.pred  	%p1, %p2, %p3;
	mov.u32 	%r26, _ZZ10gameOfLifePiS_E7sharedA;
	mad.lo.s32 	%r6, %r2, 136, %r26;
	not.pred 	%p4, %p1;
	@%p4 bra 	$L__BB0_17;
	shl.b32 	%r7, %r3, 10;
	add.s32 	%r8, %r7, %r5;
	mul.wide.s32 	%rd5, %r8, 4;
	add.s64 	%rd2, %rd1, %rd5;
	ld.global.u32 	%r27, [%rd2];
	add.s32 	%r9, %r6, 136;
	shl.b32 	%r28, %r4, 2;
	add.s32 	%r29, %r9, %r28;
	st.shared.u32 	[%r29+4], %r27;
	setp.ne.s32 	%p5, %r2, 0;
	setp.eq.s32 	%p6, %r3, 0;
	add.s32 	%r10, %r26, %r28;
	or.pred  	%p7, %p5, %p6;
	@%p7 bra 	$L__BB0_3;
	shl.b32 	%r31, %r1, 10;
	add.s32 	%r32, %r31, %r5;
	add.s32 	%r33, %r32, -1024;
	mul.wide.s32 	%rd6, %r33, 4;
	add.s64 	%rd7, %rd1, %rd6;
	ld.global.u32 	%r34, [%rd7];
	st.shared.u32 	[%r10+4], %r34;
$L__BB0_3:
	setp.ne.s32 	%p8, %r2, 31;
	setp.gt.u32 	%p9, %r3, 1022;
	or.pred  	%p10, %p8, %p9;
	@%p10 bra 	$L__BB0_5;
	ld.global.u32 	%r35, [%rd2+4096];
	st.shared.u32 	[%r10+4492], %r35;
$L__BB0_5:
	setp.ne.s32 	%p11, %r4, 0;
	setp.lt.s32 	%p12, %r5, 1;
	or.pred  	%p13, %p11, %p12;
	@%p13 bra 	$L__BB0_7;
	add.s32 	%r36, %r8, -1;
	mul.wide.u32 	%rd8, %r36, 4;
	add.s64 	%rd9, %rd1, %rd8;
	ld.global.u32 	%r37, [%rd9];
	st.shared.u32 	[%r9], %r37;
$L__BB0_7:
	setp.ne.s32 	%p14, %r4, 31;
	setp.gt.s32 	%p15, %r5, 1022;
	or.pred  	%p16, %p14, %p15;
	@%p16 bra 	$L__BB0_9;
	ld.global.u32 	%r38, [%rd2+4];
	st.shared.u32 	[%r6+268], %r38;
$L__BB0_9:
	setp.lt.s32 	%p17, %r5, 1;
	setp.eq.s32 	%p18, %r3, 0;
	or.b32  	%r39, %r4, %r2;
	setp.ne.s32 	%p19, %r39, 0;
	or.pred  	%p20, %p19, %p18;
	or.pred  	%p21, %p17, %p20;
	@%p21 bra 	$L__BB0_11;
	shl.b32 	%r40, %r1, 10;
	add.s32 	%r41, %r40, %r5;
	add.s32 	%r42, %r41, -1025;
	mul.wide.u32 	%rd10, %r42, 4;
	add.s64 	%rd11, %rd1, %rd10;
	ld.global.u32 	%r43, [%rd11];
	st.shared.u32 	[_ZZ10gameOfLifePiS_E7sharedA], %r43;
$L__BB0_11:
	setp.gt.s32 	%p22, %r5, 1022;
	setp.ne.s32 	%p23, %r4, 31;
	setp.eq.s32 	%p24, %r3, 0;
	setp.ne.s32 	%p25, %r2, 0;
	or.pred  	%p26, %p23, %p25;
	or.pred  	%p27, %p26, %p24;
	or.pred  	%p28, %p22, %p27;
	@%p28 bra 	$L__BB0_13;
	shl.b32 	%r44, %r1, 10;
	add.s32 	%r45, %r44, -1024;
	cvt.s64.s32 	%rd12, %r45;
	cvt.s64.s32 	%rd13, %r5;
	add.s64 	%rd14, %rd12, %rd13;
	shl.b64 	%rd15, %rd14, 2;
	add.s64 	%rd16, %rd1, %rd15;
	ld.global.u32 	%r46, [%rd16+4];
	st.shared.u32 	[_ZZ10gameOfLifePiS_E7sharedA+132], %r46;
$L__BB0_13:
	setp.lt.s32 	%p29, %r5, 1;
	setp.ne.s32 	%p30, %r4, 0;
	setp.gt.u32 	%p31, %r3, 1022;
	setp.ne.s32 	%p32, %r2, 31;
	or.pred  	%p33, %p30, %p32;
	or.pred  	%p34, %p33, %p31;
	or.pred  	%p35, %p29, %p34;
	@%p35 bra 	$L__BB0_15;
	add.s32 	%r49, %r8, 1023;
	mul.wide.u32 	%rd17, %r49, 4;
	add.s64 	%rd18, %rd1, %rd17;
	ld.global.u32 	%r50, [%rd18];
	st.shared.u32 	[_ZZ10gameOfLifePiS_E7sharedA+4488], %r50;
$L__BB0_15:
	setp.gt.s32 	%p36, %r5, 1022;
	setp.ne.s32 	%p37, %r4, 31;
	setp.gt.u32 	%p38, %r3, 1022;
	setp.ne.s32 	%p39, %r2, 31;
	or.pred  	%p40, %p37, %p39;
	or.pred  	%p41, %p40, %p38;
	or.pred  	%p42, %p36, %p41;
	@%p42 bra 	$L__BB0_17;
	add.s32 	%r51, %r7, 1024;
	cvt.u64.u32 	%rd19, %r51;
	cvt.s64.s32 	%rd20, %r5;
	add.s64 	%rd21, %rd19, %rd20;
	shl.b64 	%rd22, %rd21, 2;
	add.s64 	%rd23, %rd1, %rd22;
	ld.global.u32 	%r52, [%rd23+4];
	st.shared.u32 	[_ZZ10gameOfLifePiS_E7sharedA+4620], %r52;
$L__BB0_17:
	bar.sync 	0;
	@%p4 bra 	$L__BB0_27;
	shl.b32 	%r53, %r4, 2;
	add.s32 	%r11, %r6, %r53;
	ld.shared.u32 	%r54, [%r11];
	ld.shared.u32 	%r55, [%r11+4];
	add.s32 	%r73, %r55, %r54;
	setp.gt.u32 	%p44, %r4, 31;
	@%p44 bra 	$L__BB0_20;
	ld.shared.u32 	%r56, [%r11+8];
	add.s32 	%r73, %r56, %r73;
$L__BB0_20:
	setp.gt.u32 	%p45, %r4, 31;
	ld.shared.u32 	%r57, [%r11+136];
	add.s32 	%r75, %r57, %r73;
	@%p45 bra 	$L__BB0_22;
	ld.shared.u32 	%r58, [%r11+144];
	add.s32 	%r75, %r58, %r75;
$L__BB0_22:
	setp.gt.u32 	%p46, %r2, 31;
	@%p46 bra 	$L__BB0_24;
	ld.shared.u32 	%r59, [%r11+272];
	add.s32 	%r60, %r59, %r75;
	ld.shared.u32 	%r61, [%r11+276];
	add.s32 	%r75, %r60, %r61;
$L__BB0_24:
	or.b32  	%r62, %r2, %r4;
	and.b32  	%r63, %r62, 992;
	setp.ne.s32 	%p47, %r63, 0;
	@%p47 bra 	$L__BB0_26;
	ld.shared.u32 	%r64, [%r11+280];
	add.s32 	%r75, %r64, %r75;
$L__BB0_26:
	ld.shared.u32 	%r65, [%r11+140];
	setp.eq.s32 	%p48, %r65, 1;
	and.b32  	%r66, %r75, -2;
	setp.eq.s32 	%p49, %r66, 2;
	setp.eq.s32 	%p50, %r75, 3;
	selp.u32 	%r67, -1, 0, %p50;
	selp.u32 	%r68, -1, 0, %p49;
	selp.b32 	%r69, %r68, %r67, %p48;
	and.b32  	%r70, %r69, 1;
	shl.b32 	%r71, %r3, 10;
	add.s32 	%r72, %r71, %r5;
	cvta.to.global.u64 	%rd24, %rd3;
	mul.wide.s32 	%rd25, %r72, 4;
	add.s64 	%rd26, %rd24, %rd25;
	st.global.u32 	[%rd26], %r70;
$L__BB0_27:
	ret;

}


// ===== COMPILED SASS (sm_100) =====

	.target	sm_100

	.elftype	@"ET_EXEC"


//--------------------- .note.nv.tkinfo           --------------------------
	.section	.note.nv.tkinfo,"",@"SHT_NOTE"
	.sectionflags	@"SHF_NOTE_NV_TKINFO"
	.tkinfo
        /*0018*/ 	.word	0x00000002
        /*0030*/ 	.string	""
        /*0030*/ 	.string	"ptxas"
        /*0030*/ 	.string	"Cuda compilation tools, release 13.0, V13.0.88"
        /*0030*/ 	.string	"Build cuda_13.0.r13.0/compiler.36424714_0"
        /*0030*/ 	.string	"-arch sm_100 -m 64 "



//--------------------- .note.nv.cuinfo           --------------------------
	.section	.note.nv.cuinfo,"",@"SHT_NOTE"
	.sectionflags	@"SHF_NOTE_NV_CUINFO"
        /*0018*/ 	.short	0x0002
        /*001a*/ 	.short	0x0064
        /*001c*/ 	.short	0x0082
	.zero		2


//--------------------- .nv.info                  --------------------------
	.section	.nv.info,"",@"SHT_CUDA_INFO"
	.align	4


	//----- nvinfo : EIATTR_REGCOUNT
	.align		4
        /*0000*/ 	.byte	0x04, 0x2f
        /*0002*/ 	.short	(.L_1 - .L_0)
	.align		4
.L_0:
        /*0004*/ 	.word	index@(_Z10gameOfLifePiS_)
        /*0008*/ 	.word	0x0000001e


	//----- nvinfo : EIATTR_FRAME_SIZE
	.align		4
.L_1:
        /*000c*/ 	.byte	0x04, 0x11
        /*000e*/ 	.short	(.L_3 - .L_2)
	.align		4
.L_2:
        /*0010*/ 	.word	index@(_Z10gameOfLifePiS_)
        /*0014*/ 	.word	0x00000000


	//----- nvinfo : EIATTR_MIN_STACK_SIZE
	.align		4
.L_3:
        /*0018*/ 	.byte	0x04, 0x12
        /*001a*/ 	.short	(.L_5 - .L_4)
	.align		4
.L_4:
        /*001c*/ 	.word	index@(_Z10gameOfLifePiS_)
        /*0020*/ 	.word	0x00000000
.L_5:


//--------------------- .nv.compat                --------------------------
	.section	.nv.compat,"",@"SHT_CUDA_COMPAT_INFO"
	.align	4
        /*0000*/ 	.byte	0x02, 0x09, 0x00, 0x00, 0x02, 0x02, 0x01, 0x00, 0x02, 0x05, 0x05, 0x00, 0x03, 0x07, 0x01, 0x01
        /*0010*/ 	.byte	0x02, 0x03, 0x00, 0x00, 0x02, 0x06, 0x01, 0x00, 0x04, 0x0b, 0x08, 0x00, 0x09, 0x00, 0x00, 0x00
        /*0020*/ 	.byte	0x00, 0x00, 0x00, 0x00


//--------------------- .nv.info._Z10gameOfLifePiS_ --------------------------
	.section	.nv.info._Z10gameOfLifePiS_,"",@"SHT_CUDA_INFO"
	.sectionflags	@""
	.align	4


	//----- nvinfo : EIATTR_CUDA_API_VERSION
	.align		4
        /*0000*/ 	.byte	0x04, 0x37
        /*0002*/ 	.short	(.L_7 - .L_6)
.L_6:
        /*0004*/ 	.word	0x00000082


	//----- nvinfo : EIATTR_KPARAM_INFO
	.align		4
.L_7:
        /*0008*/ 	.byte	0x04, 0x17
        /*000a*/ 	.short	(.L_9 - .L_8)
.L_8:
        /*000c*/ 	.word	0x00000000
        /*0010*/ 	.short	0x0001
        /*0012*/ 	.short	0x0008
        /*0014*/ 	.byte	0x00, 0xf5, 0x21, 0x00


	//----- nvinfo : EIATTR_KPARAM_INFO
	.align		4
.L_9:
        /*0018*/ 	.byte	0x04, 0x17
        /*001a*/ 	.short	(.L_11 - .L_10)
.L_10:
        /*001c*/ 	.word	0x00000000
        /*0020*/ 	.short	0x0000
        /*0022*/ 	.short	0x0000
        /*0024*/ 	.byte	0x00, 0xf5, 0x21, 0x00


	//----- nvinfo : EIATTR_SPARSE_MMA_MASK
	.align		4
.L_11:
        /*0028*/ 	.byte	0x03, 0x50
        /*002a*/ 	.short	0x0000


	//----- nvinfo : EIATTR_MAXREG_COUNT
	.align		4
        /*002c*/ 	.byte	0x03, 0x1b
        /*002e*/ 	.short	0x00ff


	//----- nvinfo : EIATTR_NUM_BARRIERS
	.align		4
        /*0030*/ 	.byte	0x02, 0x4c
        /*0032*/ 	.byte	0x01
	.zero		1


	//----- nvinfo : EIATTR_MERCURY_ISA_VERSION
	.align		4
        /*0034*/ 	.byte	0x03, 0x5f
        /*0036*/ 	.short	0x0101


	//----- nvinfo : EIATTR_VRC_CTA_INIT_COUNT
	.align		4
        /*0038*/ 	.byte	0x02, 0x4a
	.zero		1
	.zero		1


	//----- nvinfo : EIATTR_EXIT_INSTR_OFFSETS
	.align		4
        /*003c*/ 	.byte	0x04, 0x1c
        /*003e*/ 	.short	(.L_13 - .L_12)


	//   ....[0]....
.L_12:
        /*0040*/ 	.word	0x00000590


	//   ....[1]....
        /*0044*/ 	.word	0x00000780


	//----- nvinfo : EIATTR_CRS_STACK_SIZE
	.align		4
.L_13:
        /*0048*/ 	.byte	0x04, 0x1e
        /*004a*/ 	.short	(.L_15 - .L_14)
.L_14:
        /*004c*/ 	.word	0x00000000


	//----- nvinfo : EIATTR_CBANK_PARAM_SIZE
	.align		4
.L_15:
        /*0050*/ 	.byte	0x03, 0x19
        /*0052*/ 	.short	0x0010


	//----- nvinfo : EIATTR_PARAM_CBANK
	.align		4
        /*0054*/ 	.byte	0x04, 0x0a
        /*0056*/ 	.short	(.L_17 - .L_16)
	.align		4
.L_16:
        /*0058*/ 	.word	index@(.nv.constant0._Z10gameOfLifePiS_)
        /*005c*/ 	.short	0x0380
        /*005e*/ 	.short	0x0010


	//----- nvinfo : EIATTR_SW_WAR
	.align		4
.L_17:
        /*0060*/ 	.byte	0x04, 0x36
        /*0062*/ 	.short	(.L_19 - .L_18)
.L_18:
        /*0064*/ 	.word	0x00000008
.L_19:


//--------------------- .nv.callgraph             --------------------------
	.section	.nv.callgraph,"",@"SHT_CUDA_CALLGRAPH"
	.align	4
	.sectionentsize	8
	.align		4
        /*0000*/ 	.word	0x00000000
	.align		4
        /*0004*/ 	.word	0xffffffff
	.align		4
        /*0008*/ 	.word	0x00000000
	.align		4
        /*000c*/ 	.word	0xfffffffe
	.align		4
        /*0010*/ 	.word	0x00000000
	.align		4
        /*0014*/ 	.word	0xfffffffd
	.align		4
        /*0018*/ 	.word	0x00000000
	.align		4
        /*001c*/ 	.word	0xfffffffc


//--------------------- .text._Z10gameOfLifePiS_  --------------------------
	.section	.text._Z10gameOfLifePiS_,"ax",@progbits
	.align	128
        .global         _Z10gameOfLifePiS_
        .type           _Z10gameOfLifePiS_,@function
        .size           _Z10gameOfLifePiS_,(.L_x_3 - _Z10gameOfLifePiS_)
        .other          _Z10gameOfLifePiS_,@"STO_CUDA_ENTRY STV_DEFAULT"
_Z10gameOfLifePiS_:
.text._Z10gameOfLifePiS_:
[----:B------:R-:W-:Y:S01]  /*0000*/  LDC R1, c[0x0][0x37c] ;  /* 0x0000df00ff017b82 */ /* 0x000fe20000000800 */
[----:B------:R-:W0:Y:S07]  /*0010*/  S2R R10, SR_TID.X ;  /* 0x00000000000a7919 */ /* 0x000e2e0000002100 */
[----:B------:R-:W1:Y:S01]  /*0020*/  LDC R19, c[0x0][0x364] ;  /* 0x0000d900ff137b82 */ /* 0x000e620000000800 */
[----:B------:R-:W-:Y:S01]  /*0030*/  MOV R12, 0x400 ;  /* 0x00000400000c7802 */ /* 0x000fe20000000f00 */
[----:B------:R-:W-:Y:S01]  /*0040*/  BSSY.RECONVERGENT B0, `(.L_x_0) ;  /* 0x0000053000007945 */ /* 0x000fe20003800200 */
[----:B------:R-:W2:Y:S01]  /*0050*/  S2R R13, SR_TID.Y ;  /* 0x00000000000d7919 */ /* 0x000ea20000002200 */
[----:B------:R-:W3:Y:S04]  /*0060*/  S2R R3, SR_CgaCtaId ;  /* 0x0000000000037919 */ /* 0x000ee80000008800 */
[----:B------:R-:W1:Y:S08]  /*0070*/  S2UR UR4, SR_CTAID.Y ;  /* 0x00000000000479c3 */ /* 0x000e700000002600 */
[----:B------:R-:W0:Y:S08]  /*0080*/  S2UR UR5, SR_CTAID.X ;  /* 0x00000000000579c3 */ /* 0x000e300000002500 */
[----:B------:R-:W0:Y:S01]  /*0090*/  LDC R5, c[0x0][0x360] ;  /* 0x0000d800ff057b82 */ /* 0x000e220000000800 */
[----:B-1----:R-:W-:-:S04]  /*00a0*/  IMAD R19, R19, UR4, RZ ;  /* 0x0000000413137c24 */ /* 0x002fc8000f8e02ff */
[----:B--2---:R-:W-:Y:S01]  /*00b0*/  IMAD.IADD R11, R19, 0x1, R13 ;  /* 0x00000001130b7824 */ /* 0x004fe200078e020d */
[----:B---3--:R-:W-:-:S05]  /*00c0*/  LEA R12, R3, R12, 0x18 ;  /* 0x0000000c030c7211 */ /* 0x008fca00078ec0ff */
[----:B------:R-:W-:Y:S02]  /*00d0*/  IMAD R15, R13, 0x88, R12 ;  /* 0x000000880d0f7824 */ /* 0x000fe400078e020c */
[----:B0-----:R-:W-:Y:S01]  /*00e0*/  IMAD R0, R5, UR5, R10 ;  /* 0x0000000505007c24 */ /* 0x001fe2000f8e020a */
[----:B------:R-:W0:Y:S04]  /*00f0*/  LDCU.64 UR4, c[0x0][0x358] ;  /* 0x00006b00ff0477ac */ /* 0x000e280008000a00 */
[----:B------:R-:W-:-:S04]  /*0100*/  ISETP.GE.AND P0, PT, R0, 0x400, PT ;  /* 0x000004000000780c */ /* 0x000fc80003f06270 */
[----:B------:R-:W-:-:S13]  /*0110*/  ISETP.LT.U32.AND P0, PT, R11, 0x400, !P0 ;  /* 0x000004000b00780c */ /* 0x000fda0004701070 */
[----:B0-----:R-:W-:Y:S05]  /*0120*/  @!P0 BRA `(.L_x_1) ;  /* 0x0000000400108947 */ /* 0x001fea0003800000 */
[----:B------:R-:W0:Y:S01]  /*0130*/  LDC.64 R6, c[0x0][0x380] ;  /* 0x0000e000ff067b82 */ /* 0x000e220000000a00 */
[C---:B------:R-:W-:Y:S01]  /*0140*/  ISETP.NE.AND P3, PT, R11.reuse, RZ, PT ;  /* 0x000000ff0b00720c */ /* 0x040fe20003f65270 */
[C---:B------:R-:W-:Y:S01]  /*0150*/  IMAD R17, R11.reuse, 0x400, R0 ;  /* 0x000004000b117824 */ /* 0x040fe200078e0200 */
[----:B------:R-:W-:Y:S02]  /*0160*/  ISETP.GT.U32.AND P4, PT, R11, 0x3fe, PT ;  /* 0x000003fe0b00780c */ /* 0x000fe40003f84070 */
[C---:B------:R-:W-:Y:S02]  /*0170*/  ISETP.NE.OR P3, PT, R13.reuse, RZ, !P3 ;  /* 0x000000ff0d00720c */ /* 0x040fe40005f65670 */
[----:B------:R-:W-:-:S11]  /*0180*/  ISETP.NE.OR P4, PT, R13, 0x1f, P4 ;  /* 0x0000001f0d00780c */ /* 0x000fd60002785670 */
[----:B------:R-:W-:-:S04]  /*0190*/  @!P3 IMAD R2, R19, 0x400, R0 ;  /* 0x000004001302b824 */ /* 0x000fc800078e0200 */
[----:B------:R-:W-:Y:S02]  /*01a0*/  @!P3 VIADD R9, R2, 0xfffffc00 ;  /* 0xfffffc000209b836 */ /* 0x000fe40000000000 */
[----:B0-----:R-:W-:-:S04]  /*01b0*/  IMAD.WIDE R4, R17, 0x4, R6 ;  /* 0x0000000411047825 */ /* 0x001fc800078e0206 */
[----:B------:R-:W-:Y:S01]  /*01c0*/  @!P3 IMAD.WIDE R8, R9, 0x4, R6 ;  /* 0x000000040908b825 */ /* 0x000fe200078e0206 */
[----:B------:R-:W2:Y:S04]  /*01d0*/  LDG.E R14, desc[UR4][R4.64] ;  /* 0x00000004040e7981 */ /* 0x000ea8000c1e1900 */
[----:B------:R-:W3:Y:S04]  /*01e0*/  @!P4 LDG.E R23, desc[UR4][R4.64+0x1000] ;  /* 0x001000040417c981 */ /* 0x000ee8000c1e1900 */
[----:B------:R0:W4:Y:S01]  /*01f0*/  @!P3 LDG.E R21, desc[UR4][R8.64] ;  /* 0x000000040815b981 */ /* 0x000122000c1e1900 */
[----:B------:R-:W-:-:S04]  /*0200*/  ISETP.NE.AND P5, PT, R13, 0x1f, PT ;  /* 0x0000001f0d00780c */ /* 0x000fc80003fa5270 */
[----:B------:R-:W-:-:S04]  /*0210*/  ISETP.NE.OR P1, PT, R10, 0x1f, P5 ;  /* 0x0000001f0a00780c */ /* 0x000fc80002f25670 */
[----:B------:R-:W-:-:S04]  /*0220*/  ISETP.GT.U32.OR P1, PT, R11, 0x3fe, P1 ;  /* 0x000003fe0b00780c */ /* 0x000fc80000f24470 */
[----:B------:R-:W-:Y:S02]  /*0230*/  ISETP.GT.OR P2, PT, R0, 0x3fe, P1 ;  /* 0x000003fe0000780c */ /* 0x000fe40000f44670 */
[----:B------:R-:W-:-:S04]  /*0240*/  ISETP.NE.AND P1, PT, R13, RZ, PT ;  /* 0x000000ff0d00720c */ /* 0x000fc80003f25270 */
[----:B------:R-:W-:-:S04]  /*0250*/  ISETP.NE.OR P1, PT, R10, 0x1f, P1 ;  /* 0x0000001f0a00780c */ /* 0x000fc80000f25670 */
[----:B------:R-:W-:-:S03]  /*0260*/  ISETP.EQ.OR P1, PT, R11, RZ, P1 ;  /* 0x000000ff0b00720c */ /* 0x000fc60000f22670 */
[----:B------:R-:W1:Y:S01]  /*0270*/  @!P2 LDC.64 R2, c[0x0][0x380] ;  /* 0x0000e000ff02ab82 */ /* 0x000e620000000a00 */
[----:B------:R-:W-:Y:S01]  /*0280*/  ISETP.GT.OR P1, PT, R0, 0x3fe, P1 ;  /* 0x000003fe0000780c */ /* 0x000fe20000f24670 */
[C---:B------:R-:W-:Y:S01]  /*0290*/  IMAD R27, R10.reuse, 0x4, R15 ;  /* 0x000000040a1b7824 */ /* 0x040fe200078e020f */
[----:B------:R-:W-:Y:S01]  /*02a0*/  @!P2 LEA R25, R11, 0x400, 0xa ;  /* 0x000004000b19a811 */ /* 0x000fe200078e50ff */
[----:B------:R-:W-:-:S10]  /*02b0*/  IMAD R16, R10, 0x4, R12 ;  /* 0x000000040a107824 */ /* 0x000fd400078e020c */
[----:B0-----:R-:W0:Y:S01]  /*02c0*/  @!P1 LDC.64 R8, c[0x0][0x380] ;  /* 0x0000e000ff089b82 */ /* 0x001e220000000a00 */
[C---:B------:R-:W-:Y:S02]  /*02d0*/  @!P2 IADD3 R18, P6, PT, R0.reuse, R25, RZ ;  /* 0x000000190012a210 */ /* 0x040fe40007fde0ff */
[----:B------:R-:W-:Y:S02]  /*02e0*/  @!P1 LEA R25, R19, 0xfffffc00, 0xa ;  /* 0xfffffc0013199811 */ /* 0x000fe400078e50ff */
[----:B------:R-:W-:Y:S02]  /*02f0*/  @!P2 LEA.HI.X.SX32 R20, R0, RZ, 0x1, P6 ;  /* 0x000000ff0014a211 */ /* 0x000fe400030f0eff */
[----:B------:R-:W-:-:S04]  /*0300*/  ISETP.NE.OR P5, PT, R10, RZ, P5 ;  /* 0x000000ff0a00720c */ /* 0x000fc80002fa5670 */
[----:B------:R-:W-:-:S04]  /*0310*/  ISETP.GT.U32.OR P5, PT, R11, 0x3fe, P5 ;  /* 0x000003fe0b00780c */ /* 0x000fc80002fa4470 */
[----:B------:R-:W-:Y:S01]  /*0320*/  ISETP.LT.OR P5, PT, R0, 0x1, P5 ;  /* 0x000000010000780c */ /* 0x000fe20002fa1670 */
[----:B--2---:R-:W-:Y:S04]  /*0330*/  STS [R27+0x8c], R14 ;  /* 0x00008c0e1b007388 */ /* 0x004fe80000000800 */
[----:B---3--:R2:W-:Y:S01]  /*0340*/  @!P4 STS [R16+0x118c], R23 ;  /* 0x00118c171000c388 */ /* 0x0085e20000000800 */
[----:B------:R-:W-:-:S03]  /*0350*/  LOP3.LUT P4, RZ, R10, R13, RZ, 0xfc, !PT ;  /* 0x0000000d0aff7212 */ /* 0x000fc6000788fcff */
[----:B----4-:R3:W-:Y:S01]  /*0360*/  @!P3 STS [R16+0x4], R21 ;  /* 0x000004151000b388 */ /* 0x0107e20000000800 */
[C---:B-1----:R-:W-:Y:S02]  /*0370*/  @!P2 LEA R2, P3, R18.reuse, R2, 0x2 ;  /* 0x000000021202a211 */ /* 0x042fe400078610ff */
[----:B------:R-:W-:Y:S02]  /*0380*/  ISETP.EQ.OR P4, PT, R11, RZ, P4 ;  /* 0x000000ff0b00720c */ /* 0x000fe40002782670 */
[----:B------:R-:W-:Y:S02]  /*0390*/  @!P2 LEA.HI.X R3, R18, R3, R20, 0x2, P3 ;  /* 0x000000031203a211 */ /* 0x000fe400018f1414 */
[----:B------:R-:W-:Y:S02]  /*03a0*/  @!P1 SHF.R.S32.HI R18, RZ, 0x1f, R0 ;  /* 0x0000001fff129819 */ /* 0x000fe40000011400 */
[C---:B------:R-:W-:Y:S02]  /*03b0*/  @!P1 IADD3 R20, P6, PT, R0.reuse, R25, RZ ;  /* 0x0000001900149210 */ /* 0x040fe40007fde0ff */
[C---:B------:R-:W-:Y:S01]  /*03c0*/  ISETP.GE.AND P3, PT, R0.reuse, 0x1, PT ;  /* 0x000000010000780c */ /* 0x040fe20003f66270 */
[----:B--2---:R-:W-:Y:S01]  /*03d0*/  @!P5 VIADD R23, R17, 0x3ff ;  /* 0x000003ff1117d836 */ /* 0x004fe20000000000 */
[----:B------:R-:W-:Y:S01]  /*03e0*/  ISETP.LT.OR P4, PT, R0, 0x1, P4 ;  /* 0x000000010000780c */ /* 0x000fe20002781670 */
[----:B------:R-:W2:Y:S01]  /*03f0*/  @!P2 LDG.E R3, desc[UR4][R2.64+0x4] ;  /* 0x000004040203a981 */ /* 0x000ea2000c1e1900 */
[----:B------:R-:W-:-:S02]  /*0400*/  @!P1 LEA.HI.X.SX32 R18, R25, R18, 0x1, P6 ;  /* 0x0000001219129211 */ /* 0x000fc400030f0eff */
[----:B------:R-:W-:Y:S02]  /*0410*/  ISETP.NE.OR P3, PT, R10, RZ, !P3 ;  /* 0x000000ff0a00720c */ /* 0x000fe40005f65670 */
[----:B0-----:R-:W-:-:S04]  /*0420*/  @!P1 LEA R8, P6, R20, R8, 0x2 ;  /* 0x0000000814089211 */ /* 0x001fc800078c10ff */
[----:B------:R-:W-:Y:S02]  /*0430*/  @!P1 LEA.HI.X R9, R20, R9, R18, 0x2, P6 ;  /* 0x0000000914099211 */ /* 0x000fe400030f1412 */
[----:B------:R-:W-:Y:S01]  /*0440*/  ISETP.GT.AND P6, PT, R0, 0x3fe, PT ;  /* 0x000003fe0000780c */ /* 0x000fe20003fc4270 */
[----:B---3--:R-:W-:-:S03]  /*0450*/  @!P4 IMAD R21, R19, 0x400, R0 ;  /* 0x000004001315c824 */ /* 0x008fc600078e0200 */
[----:B------:R-:W-:Y:S01]  /*0460*/  ISETP.NE.OR P6, PT, R10, 0x1f, P6 ;  /* 0x0000001f0a00780c */ /* 0x000fe200037c5670 */
[----:B------:R-:W-:Y:S01]  /*0470*/  @!P3 VIADD R19, R17, 0xffffffff ;  /* 0xffffffff1113b836 */ /* 0x000fe20000000000 */
[----:B------:R-:W3:Y:S01]  /*0480*/  @!P1 LDG.E R9, desc[UR4][R8.64+0x4] ;  /* 0x0000040408099981 */ /* 0x000ee2000c1e1900 */
[----:B------:R-:W-:Y:S02]  /*0490*/  @!P4 VIADD R21, R21, 0xfffffbff ;  /* 0xfffffbff1515c836 */ /* 0x000fe40000000000 */
[----:B------:R-:W-:-:S04]  /*04a0*/  @!P3 IMAD.WIDE.U32 R18, R19, 0x4, R6 ;  /* 0x000000041312b825 */ /* 0x000fc800078e0006 */
[--C-:B------:R-:W-:Y:S02]  /*04b0*/  @!P4 IMAD.WIDE.U32 R16, R21, 0x4, R6.reuse ;  /* 0x000000041510c825 */ /* 0x100fe400078e0006 */
[----:B------:R-:W4:Y:S02]  /*04c0*/  @!P3 LDG.E R18, desc[UR4][R18.64] ;  /* 0x000000041212b981 */ /* 0x000f24000c1e1900 */
[----:B------:R-:W-:Y:S02]  /*04d0*/  @!P5 IMAD.WIDE.U32 R6, R23, 0x4, R6 ;  /* 0x000000041706d825 */ /* 0x000fe400078e0006 */
[----:B------:R-:W5:Y:S04]  /*04e0*/  @!P6 LDG.E R4, desc[UR4][R4.64+0x4] ;  /* 0x000004040404e981 */ /* 0x000f68000c1e1900 */
[----:B------:R-:W2:Y:S04]  /*04f0*/  @!P4 LDG.E R17, desc[UR4][R16.64] ;  /* 0x000000041011c981 */ /* 0x000ea8000c1e1900 */
[----:B------:R-:W3:Y:S04]  /*0500*/  @!P5 LDG.E R7, desc[UR4][R6.64] ;  /* 0x000000040607d981 */ /* 0x000ee8000c1e1900 */
[----:B----4-:R0:W-:Y:S04]  /*0510*/  @!P3 STS [R15+0x88], R18 ;  /* 0x000088120f00b388 */ /* 0x0101e80000000800 */
[----:B-----5:R0:W-:Y:S04]  /*0520*/  @!P6 STS [R15+0x10c], R4 ;  /* 0x00010c040f00e388 */ /* 0x0201e80000000800 */
[----:B--2---:R0:W-:Y:S04]  /*0530*/  @!P4 STS [R12], R17 ;  /* 0x000000110c00c388 */ /* 0x0041e80000000800 */
[----:B---3--:R0:W-:Y:S04]  /*0540*/  @!P5 STS [R12+0x1188], R7 ;  /* 0x001188070c00d388 */ /* 0x0081e80000000800 */
[----:B------:R0:W-:Y:S04]  /*0550*/  @!P2 STS [R12+0x120c], R3 ;  /* 0x00120c030c00a388 */ /* 0x0001e80000000800 */
[----:B------:R0:W-:Y:S02]  /*0560*/  @!P1 STS [R12+0x84], R9 ;  /* 0x000084090c009388 */ /* 0x0001e40000000800 */
.L_x_1:
[----:B------:R-:W-:Y:S05]  /*0570*/  BSYNC.RECONVERGENT B0 ;  /* 0x0000000000007941 */ /* 0x000fea0003800200 */
.L_x_0:
[----:B------:R-:W-:Y:S06]  /*0580*/  BAR.SYNC.DEFER_BLOCKING 0x0 ;  /* 0x0000000000007b1d */ /* 0x000fec0000010000 */
[----:B------:R-:W-:Y:S05]  /*0590*/  @!P0 EXIT ;  /* 0x000000000000894d */ /* 0x000fea0003800000 */
[C---:B------:R-:W-:Y:S01]  /*05a0*/  ISETP.GT.U32.AND P1, PT, R10.reuse, 0x1f, PT ;  /* 0x0000001f0a00780c */ /* 0x040fe20003f24070 */
[----:B0-----:R-:W-:Y:S01]  /*05b0*/  IMAD R15, R10, 0x4, R15 ;  /* 0x000000040a0f7824 */ /* 0x001fe200078e020f */
[----:B------:R-:W-:Y:S01]  /*05c0*/  ISETP.GT.U32.AND P2, PT, R13, 0x1f, PT ;  /* 0x0000001f0d00780c */ /* 0x000fe20003f44070 */
[----:B------:R-:W-:Y:S01]  /*05d0*/  IMAD R11, R11, 0x400, R0 ;  /* 0x000004000b0b7824 */ /* 0x000fe200078e0200 */
[----:B------:R-:W-:Y:S02]  /*05e0*/  LOP3.LUT P0, RZ, R13, 0x3e0, R10, 0xc8, !PT ;  /* 0x000003e00dff7812 */ /* 0x000fe4000780c80a */
[----:B------:R-:W-:Y:S04]  /*05f0*/  LDS R2, [R15] ;  /* 0x000000000f027984 */ /* 0x000fe80000000800 */
[----:B------:R-:W0:Y:S04]  /*0600*/  LDS R3, [R15+0x4] ;  /* 0x000004000f037984 */ /* 0x000e280000000800 */
[----:B------:R-:W1:Y:S04]  /*0610*/  @!P1 LDS R5, [R15+0x8] ;  /* 0x000008000f059984 */ /* 0x000e680000000800 */
[----:B------:R-:W2:Y:S04]  /*0620*/  LDS R7, [R15+0x88] ;  /* 0x000088000f077984 */ /* 0x000ea80000000800 */
[----:B------:R-:W3:Y:S04]  /*0630*/  @!P1 LDS R4, [R15+0x90] ;  /* 0x000090000f049984 */ /* 0x000ee80000000800 */
[----:B------:R-:W-:Y:S04]  /*0640*/  @!P2 LDS R6, [R15+0x110] ;  /* 0x000110000f06a984 */ /* 0x000fe80000000800 */
[----:B------:R-:W4:Y:S04]  /*0650*/  @!P2 LDS R8, [R15+0x114] ;  /* 0x000114000f08a984 */ /* 0x000f280000000800 */
[----:B------:R-:W5:Y:S04]  /*0660*/  LDS R9, [R15+0x8c] ;  /* 0x00008c000f097984 */ /* 0x000f680000000800 */
[----:B------:R-:W5:Y:S01]  /*0670*/  @!P0 LDS R10, [R15+0x118] ;  /* 0x000118000f0a8984 */ /* 0x000f620000000800 */
[----:B0-----:R-:W-:-:S04]  /*0680*/  IMAD.IADD R2, R2, 0x1, R3 ;  /* 0x0000000102027824 */ /* 0x001fc800078e0203 */
[----:B-1----:R-:W-:-:S04]  /*0690*/  @!P1 IMAD.IADD R2, R2, 0x1, R5 ;  /* 0x0000000102029824 */ /* 0x002fc800078e0205 */
[----:B--2---:R-:W-:Y:S02]  /*06a0*/  IMAD.IADD R7, R7, 0x1, R2 ;  /* 0x0000000107077824 */ /* 0x004fe400078e0202 */
[----:B------:R-:W0:Y:S02]  /*06b0*/  LDC.64 R2, c[0x0][0x388] ;  /* 0x0000e200ff027b82 */ /* 0x000e240000000a00 */
[----:B---3--:R-:W-:-:S05]  /*06c0*/  @!P1 IMAD.IADD R7, R7, 0x1, R4 ;  /* 0x0000000107079824 */ /* 0x008fca00078e0204 */
[----:B----4-:R-:W-:Y:S02]  /*06d0*/  @!P2 IADD3 R7, PT, PT, R8, R6, R7 ;  /* 0x000000060807a210 */ /* 0x010fe40007ffe007 */
[----:B-----5:R-:W-:-:S03]  /*06e0*/  ISETP.NE.AND P1, PT, R9, 0x1, PT ;  /* 0x000000010900780c */ /* 0x020fc60003f25270 */
[----:B------:R-:W-:-:S05]  /*06f0*/  @!P0 IMAD.IADD R7, R7, 0x1, R10 ;  /* 0x0000000107078824 */ /* 0x000fca00078e020a */
[----:B------:R-:W-:Y:S01]  /*0700*/  LOP3.LUT R4, R7, 0xfffffffe, RZ, 0xc0, !PT ;  /* 0xfffffffe07047812 */ /* 0x000fe200078ec0ff */
[----:B0-----:R-:W-:Y:S01]  /*0710*/  IMAD.WIDE R2, R11, 0x4, R2 ;  /* 0x000000040b027825 */ /* 0x001fe200078e0202 */
[----:B------:R-:W-:Y:S02]  /*0720*/  ISETP.NE.AND P2, PT, R7, 0x3, PT ;  /* 0x000000030700780c */ /* 0x000fe40003f45270 */
[----:B------:R-:W-:Y:S02]  /*0730*/  ISETP.NE.AND P0, PT, R4, 0x2, PT ;  /* 0x000000020400780c */ /* 0x000fe40003f05270 */
[----:B------:R-:W-:Y:S02]  /*0740*/  SEL R4, RZ, 0xffffffff, P2 ;  /* 0xffffffffff047807 */ /* 0x000fe40001000000 */
[----:B------:R-:W-:-:S04]  /*0750*/  @!P1 SEL R4, RZ, 0xffffffff, P0 ;  /* 0xffffffffff049807 */ /* 0x000fc80000000000 */
[----:B------:R-:W-:-:S05]  /*0760*/  LOP3.LUT R5, R4, 0x1, RZ, 0xc0, !PT ;  /* 0x0000000104057812 */ /* 0x000fca00078ec0ff */
[----:B------:R-:W-:Y:S01]  /*0770*/  STG.E desc[UR4][R2.64], R5 ;  /* 0x0000000502007986 */ /* 0x000fe2000c101904 */
[----:B------:R-:W-:Y:S05]  /*0780*/  EXIT ;  /* 0x000000000000794d */ /* 0x000fea0003800000 */
.L_x_2:
[----:B------:R-:W-:-:S00]  /*0790*/  BRA `(.L_x_2) ;  /* 0xfffffffc00fc7947 */ /* 0x000fc0000383ffff */
[----:B------:R-:W-:-:S00]  /*07a0*/  NOP ;  /* 0x0000000000007918 */ /* 0x000fc00000000000 */
        /* <DEDUP_REMOVED lines=13> */
.L_x_3:


//--------------------- .nv.shared._Z10gameOfLifePiS_ --------------------------
	.section	.nv.shared._Z10gameOfLifePiS_,"aw",@nobits
	.sectionflags	@""
	.align	4
.nv.shared._Z10gameOfLifePiS_:
	.zero		5648


//--------------------- .nv.shared.reserved.0     --------------------------
	.section	.nv.shared.reserved.0,"aw",@nobits
	.weak		__nv_reservedSMEM_offset_0_alias
	.size		__nv_reservedSMEM_offset_0_alias, 0, 64
	.other		__nv_reservedSMEM_offset_0_alias,@"STO_CUDA_RESERVED_SHARED STV_DEFAULT"
__nv_reservedSMEM_offset_0_alias:
	.zero		0
	.zero		64


//--------------------- .nv.constant0._Z10gameOfLifePiS_ --------------------------
	.section	.nv.constant0._Z10gameOfLifePiS_,"a",@progbits
	.sectionflags	@""
	.align	4
.nv.constant0._Z10gameOfLifePiS_:
	.zero		912


//--------------------- SYMBOLS --------------------------

	.type		.nv.reservedSmem.offset0,@object
	.size		.nv.reservedSmem.offset0,0x4
	.type		.nv.reservedSmem.cap,@object
	.size		.nv.reservedSmem.cap,0x4
